	.headerflags	@"EF_CUDA_TEXMODE_UNIFIED EF_CUDA_64BIT_ADDRESS EF_CUDA_ACCELERATORS EF_CUDA_SM90 EF_CUDA_VIRTUAL_SM(EF_CUDA_SM90)"
	.elftype	@"ET_EXEC"


//--------------------- .nv.info                  --------------------------
	.section	.nv.info,"",@"SHT_CUDA_INFO"
	.align	4


	//----- nvinfo : EIATTR_REGCOUNT
	.align		4
        /*0000*/ 	.byte	0x04, 0x2f
        /*0002*/ 	.short	(.L_3 - .L_2)
	.align		4
.L_2:
        /*0004*/ 	.word	index@(triton_poi_fused__native_batch_norm_legit_no_training_add_relu_15)
        /*0008*/ 	.word	0x0000002a


	//----- nvinfo : EIATTR_MIN_STACK_SIZE
	.align		4
.L_3:
        /*000c*/ 	.byte	0x04, 0x12
        /*000e*/ 	.short	(.L_5 - .L_4)
	.align		4
.L_4:
        /*0010*/ 	.word	index@(triton_poi_fused__native_batch_norm_legit_no_training_add_relu_15)
        /*0014*/ 	.word	0x00000000


	//----- nvinfo : EIATTR_FRAME_SIZE
	.align		4
.L_5:
        /*0018*/ 	.byte	0x04, 0x11
        /*001a*/ 	.short	(.L_7 - .L_6)
	.align		4
.L_6:
        /*001c*/ 	.word	index@(triton_poi_fused__native_batch_norm_legit_no_training_add_relu_15)
        /*0020*/ 	.word	0x00000000


	//----- nvinfo : EIATTR_MIN_STACK_SIZE
	.align		4
.L_7:
        /*0024*/ 	.byte	0x04, 0x12
        /*0026*/ 	.short	(.L_9 - .L_8)
	.align		4
.L_8:
        /*0028*/ 	.word	index@(triton_poi_fused__native_batch_norm_legit_no_training_add_relu_15)
        /*002c*/ 	.word	0x00000000
.L_9:


//--------------------- .nv.info.triton_poi_fused__native_batch_norm_legit_no_training_add_relu_15 --------------------------
	.section	.nv.info.triton_poi_fused__native_batch_norm_legit_no_training_add_relu_15,"",@"SHT_CUDA_INFO"
	.sectionflags	@""
	.align	4


	//----- nvinfo : EIATTR_CUDA_API_VERSION
	.align		4
        /*0000*/ 	.byte	0x04, 0x37
        /*0002*/ 	.short	(.L_11 - .L_10)
.L_10:
        /*0004*/ 	.word	0x0000007c


	//----- nvinfo : EIATTR_KPARAM_INFO
	.align		4
.L_11:
        /*0008*/ 	.byte	0x04, 0x17
        /*000a*/ 	.short	(.L_13 - .L_12)
.L_12:
        /*000c*/ 	.word	0x00000000
        /*0010*/ 	.short	0x0008
        /*0012*/ 	.short	0x003c
        /*0014*/ 	.byte	0x00, 0xf0, 0x11, 0x00


	//----- nvinfo : EIATTR_KPARAM_INFO
	.align		4
.L_13:
        /*0018*/ 	.byte	0x04, 0x17
        /*001a*/ 	.short	(.L_15 - .L_14)
.L_14:
        /*001c*/ 	.word	0x00000000
        /*0020*/ 	.short	0x0007
        /*0022*/ 	.short	0x0038
        /*0024*/ 	.byte	0x00, 0xf0, 0x11, 0x00


	//----- nvinfo : EIATTR_KPARAM_INFO
	.align		4
.L_15:
        /*0028*/ 	.byte	0x04, 0x17
        /*002a*/ 	.short	(.L_17 - .L_16)
.L_16:
        /*002c*/ 	.word	0x00000000
        /*0030*/ 	.short	0x0006
        /*0032*/ 	.short	0x0030
        /*0034*/ 	.byte	0x00, 0xf4, 0x21, 0x00


	//----- nvinfo : EIATTR_KPARAM_INFO
	.align		4
.L_17:
        /*0038*/ 	.byte	0x04, 0x17
        /*003a*/ 	.short	(.L_19 - .L_18)
.L_18:
        /*003c*/ 	.word	0x00000000
        /*0040*/ 	.short	0x0005
        /*0042*/ 	.short	0x0028
        /*0044*/ 	.byte	0x00, 0xf4, 0x21, 0x00


	//----- nvinfo : EIATTR_KPARAM_INFO
	.align		4
.L_19:
        /*0048*/ 	.byte	0x04, 0x17
        /*004a*/ 	.short	(.L_21 - .L_20)
.L_20:
        /*004c*/ 	.word	0x00000000
        /*0050*/ 	.short	0x0004
        /*0052*/ 	.short	0x0020
        /*0054*/ 	.byte	0x00, 0xf4, 0x21, 0x00


	//----- nvinfo : EIATTR_KPARAM_INFO
	.align		4
.L_21:
        /*0058*/ 	.byte	0x04, 0x17
        /*005a*/ 	.short	(.L_23 - .L_22)
.L_22:
        /*005c*/ 	.word	0x00000000
        /*0060*/ 	.short	0x0003
        /*0062*/ 	.short	0x0018
        /*0064*/ 	.byte	0x00, 0xf4, 0x21, 0x00


	//----- nvinfo : EIATTR_KPARAM_INFO
	.align		4
.L_23:
        /*0068*/ 	.byte	0x04, 0x17
        /*006a*/ 	.short	(.L_25 - .L_24)
.L_24:
        /*006c*/ 	.word	0x00000000
        /*0070*/ 	.short	0x0002
        /*0072*/ 	.short	0x0010
        /*0074*/ 	.byte	0x00, 0xf4, 0x21, 0x00


	//----- nvinfo : EIATTR_KPARAM_INFO
	.align		4
.L_25:
        /*0078*/ 	.byte	0x04, 0x17
        /*007a*/ 	.short	(.L_27 - .L_26)
.L_26:
        /*007c*/ 	.word	0x00000000
        /*0080*/ 	.short	0x0001
        /*0082*/ 	.short	0x0008
        /*0084*/ 	.byte	0x00, 0xf4, 0x21, 0x00


	//----- nvinfo : EIATTR_KPARAM_INFO
	.align		4
.L_27:
        /*0088*/ 	.byte	0x04, 0x17
        /*008a*/ 	.short	(.L_29 - .L_28)
.L_28:
        /*008c*/ 	.word	0x00000000
        /*0090*/ 	.short	0x0000
        /*0092*/ 	.short	0x0000
        /*0094*/ 	.byte	0x00, 0xf4, 0x21, 0x00


	//----- nvinfo : EIATTR_SPARSE_MMA_MASK
	.align		4
.L_29:
        /*0098*/ 	.byte	0x03, 0x50
        /*009a*/ 	.short	0x0000


	//----- nvinfo : EIATTR_MAXREG_COUNT
	.align		4
        /*009c*/ 	.byte	0x03, 0x1b
        /*009e*/ 	.short	0x00ff


	//----- nvinfo : EIATTR_EXIT_INSTR_OFFSETS
	.align		4
        /*00a0*/ 	.byte	0x04, 0x1c
        /*00a2*/ 	.short	(.L_31 - .L_30)


	//   ....[0]....
.L_30:
        /*00a4*/ 	.word	0x00001320


	//   ....[1]....
        /*00a8*/ 	.word	0x00001370


	//----- nvinfo : EIATTR_REQNTID
	.align		4
.L_31:
        /*00ac*/ 	.byte	0x04, 0x10
        /*00ae*/ 	.short	(.L_33 - .L_32)
.L_32:
        /*00b0*/ 	.word	0x00000100
        /*00b4*/ 	.word	0x00000001
        /*00b8*/ 	.word	0x00000001


	//----- nvinfo : EIATTR_CBANK_PARAM_SIZE
	.align		4
.L_33:
        /*00bc*/ 	.byte	0x03, 0x19
        /*00be*/ 	.short	0x0040


	//----- nvinfo : EIATTR_PARAM_CBANK
	.align		4
        /*00c0*/ 	.byte	0x04, 0x0a
        /*00c2*/ 	.short	(.L_35 - .L_34)
	.align		4
.L_34:
        /*00c4*/ 	.word	index@(.nv.constant0.triton_poi_fused__native_batch_norm_legit_no_training_add_relu_15)
        /*00c8*/ 	.short	0x0210
        /*00ca*/ 	.short	0x0040


	//----- nvinfo : EIATTR_SW_WAR
	.align		4
.L_35:
        /*00cc*/ 	.byte	0x04, 0x36
        /*00ce*/ 	.short	(.L_37 - .L_36)
.L_36:
        /*00d0*/ 	.word	0x00000008
.L_37:


//--------------------- .nv.callgraph             --------------------------
	.section	.nv.callgraph,"",@"SHT_CUDA_CALLGRAPH"
	.align	4
	.sectionentsize	8
	.align		4
        /*0000*/ 	.word	0x00000000
	.align		4
        /*0004*/ 	.word	0xffffffff
	.align		4
        /*0008*/ 	.word	0x00000000
	.align		4
        /*000c*/ 	.word	0xfffffffe
	.align		4
        /*0010*/ 	.word	0x00000000
	.align		4
        /*0014*/ 	.word	0xfffffffd
	.align		4
        /*0018*/ 	.word	0x00000000
	.align		4
        /*001c*/ 	.word	0xfffffffc


//--------------------- .nv.constant4             --------------------------
	.section	.nv.constant4,"a",@progbits
	.align	8
	.align		8
.nv.constant4:
        /*0000*/ 	.dword	_$_str
	.align		8
        /*0008*/ 	.dword	_$_str_$_2


//--------------------- .text.triton_poi_fused__native_batch_norm_legit_no_training_add_relu_15 --------------------------
	.section	.text.triton_poi_fused__native_batch_norm_legit_no_training_add_relu_15,"ax",@progbits
	.sectionflags	@"SHF_BARRIERS=1"
	.align	128
        .global         triton_poi_fused__native_batch_norm_legit_no_training_add_relu_15
        .type           triton_poi_fused__native_batch_norm_legit_no_training_add_relu_15,@function
        .size           triton_poi_fused__native_batch_norm_legit_no_training_add_relu_15,(.L_x_1 - triton_poi_fused__native_batch_norm_legit_no_training_add_relu_15)
        .other          triton_poi_fused__native_batch_norm_legit_no_training_add_relu_15,@"STO_CUDA_ENTRY STV_DEFAULT"
triton_poi_fused__native_batch_norm_legit_no_training_add_relu_15:
.text.triton_poi_fused__native_batch_norm_legit_no_training_add_relu_15:
[----:B------:R-:W0:Y:S01]  /*0000*/  LDC R1, c[0x0][0x28] ;  /* 0x00000a00ff017b82 */ /* 0x000e220000000800 */
[----:B------:R-:W1:Y:S07]  /*0010*/  S2R R26, SR_CTAID.X ;  /* 0x00000000001a7919 */ /* 0x000e6e0000002500 */
[----:B------:R-:W2:Y:S01]  /*0020*/  LDC.64 R8, c[0x0][0x220] ;  /* 0x00008800ff087b82 */ /* 0x000ea20000000a00 */
[----:B------:R-:W-:Y:S02]  /*0030*/  CS2R R4, SRZ ;  /* 0x0000000000047805 */ /* 0x000fe4000001ff00 */
[----:B------:R-:W-:Y:S01]  /*0040*/  CS2R R6, SRZ ;  /* 0x0000000000067805 */ /* 0x000fe2000001ff00 */
[----:B------:R-:W3:Y:S01]  /*0050*/  S2R R0, SR_TID.X ;  /* 0x0000000000007919 */ /* 0x000ee20000002100 */
[----:B------:R-:W-:Y:S01]  /*0060*/  ULDC.64 UR6, c[0x0][0x208] ;  /* 0x0000820000067ab9 */ /* 0x000fe20000000a00 */
[----:B------:R-:W4:Y:S01]  /*0070*/  S2R R2, SR_CTAID.Y ;  /* 0x0000000000027919 */ /* 0x000f220000002600 */
[----:B------:R-:W-:Y:S01]  /*0080*/  IMAD.MOV.U32 R23, RZ, RZ, 0x3e800000 ;  /* 0x3e800000ff177424 */ /* 0x000fe200078e00ff */
[----:B------:R-:W5:Y:S01]  /*0090*/  LDC.64 R34, c[0x0][0x210] ;  /* 0x00008400ff227b82 */ /* 0x000f620000000a00 */
[----:B------:R-:W-:-:S07]  /*00a0*/  CS2R R10, SRZ ;  /* 0x00000000000a7805 */ /* 0x000fce000001ff00 */
[----:B------:R-:W4:Y:S01]  /*00b0*/  LDC.64 R20, c[0x0][0x218] ;  /* 0x00008600ff147b82 */ /* 0x000f220000000a00 */
[----:B-1----:R-:W-:Y:S02]  /*00c0*/  IMAD.SHL.U32 R26, R26, 0x10, RZ ;  /* 0x000000101a1a7824 */ /* 0x002fe400078e00ff */
[----:B---3--:R-:W-:-:S05]  /*00d0*/  IMAD.SHL.U32 R27, R0, 0x4, RZ ;  /* 0x00000004001b7824 */ /* 0x008fca00078e00ff */
[----:B------:R-:W-:-:S04]  /*00e0*/  LOP3.LUT R33, R26, 0xc, R27, 0xf8, !PT ;  /* 0x0000000c1a217812 */ /* 0x000fc800078ef81b */
[C---:B------:R-:W-:Y:S01]  /*00f0*/  ISETP.GE.AND P0, PT, R33.reuse, 0x200, PT ;  /* 0x000002002100780c */ /* 0x040fe20003f06270 */
[----:B--2---:R-:W-:-:S12]  /*0100*/  IMAD.WIDE R8, R33, 0x4, R8 ;  /* 0x0000000421087825 */ /* 0x004fd800078e0208 */
[----:B------:R1:W2:Y:S01]  /*0110*/  @!P0 LDG.E.EL.128 R4, desc[UR6][R8.64] ;  /* 0x0000000608048981 */ /* 0x0002a2000c2e1d00 */
[----:B------:R-:W-:-:S04]  /*0120*/  SHF.R.U32.HI R25, RZ, 0x2, R0 ;  /* 0x00000002ff197819 */ /* 0x000fc80000011600 */
[----:B------:R-:W-:-:S04]  /*0130*/  SGXT.U32 R25, R25, 0x6 ;  /* 0x000000061919781a */ /* 0x000fc80000000000 */
[----:B----4-:R-:W-:Y:S02]  /*0140*/  PRMT R25, R25, 0x6540, R2 ;  /* 0x0000654019197816 */ /* 0x010fe40000000002 */
[----:B-1----:R-:W-:Y:S02]  /*0150*/  CS2R R8, SRZ ;  /* 0x0000000000087805 */ /* 0x002fe4000001ff00 */
[C---:B------:R-:W-:Y:S01]  /*0160*/  ISETP.LT.AND P1, PT, R25.reuse, 0x100, !P0 ;  /* 0x000001001900780c */ /* 0x040fe20004721270 */
[C---:B------:R-:W-:Y:S01]  /*0170*/  IMAD R28, R25.reuse, 0x200, R33 ;  /* 0x00000200191c7824 */ /* 0x040fe200078e0221 */
[----:B------:R-:W-:-:S03]  /*0180*/  LOP3.LUT R12, R25, 0x40, RZ, 0xfc, !PT ;  /* 0x00000040190c7812 */ /* 0x000fc600078efcff */
[----:B-----5:R-:W-:Y:S01]  /*0190*/  IMAD.WIDE R16, R28, 0x4, R34 ;  /* 0x000000041c107825 */ /* 0x020fe200078e0222 */
[----:B------:R-:W-:Y:S02]  /*01a0*/  ISETP.LT.AND P2, PT, R12, 0x100, !P0 ;  /* 0x000001000c00780c */ /* 0x000fe40004741270 */
[----:B------:R-:W-:-:S05]  /*01b0*/  LOP3.LUT R24, R25, 0x80, RZ, 0xfc, !PT ;  /* 0x0000008019187812 */ /* 0x000fca00078efcff */
[----:B------:R1:W3:Y:S01]  /*01c0*/  @P1 LDG.E.EL.128 R8, desc[UR6][R16.64] ;  /* 0x0000000610081981 */ /* 0x0002e2000c2e1d00 */
[----:B0-----:R-:W-:-:S04]  /*01d0*/  IMAD.WIDE R20, R33, 0x4, R20 ;  /* 0x0000000421147825 */ /* 0x001fc800078e0214 */
[----:B--2---:R-:W-:Y:S01]  /*01e0*/  FADD R4, R4, 9.9999997473787516356e-06 ;  /* 0x3727c5ac04047421 */ /* 0x004fe20000000000 */
[----:B------:R-:W-:Y:S01]  /*01f0*/  FADD R36, R6, 9.9999997473787516356e-06 ;  /* 0x3727c5ac06247421 */ /* 0x000fe20000000000 */
[----:B------:R-:W-:Y:S01]  /*0200*/  FADD R3, R5, 9.9999997473787516356e-06 ;  /* 0x3727c5ac05037421 */ /* 0x000fe20000000000 */
[----:B------:R-:W-:Y:S01]  /*0210*/  FADD R22, R7, 9.9999997473787516356e-06 ;  /* 0x3727c5ac07167421 */ /* 0x000fe20000000000 */
[----:B------:R0:W2:Y:S01]  /*0220*/  MUFU.SQRT R29, R4 ;  /* 0x00000004001d7308 */ /* 0x0000a20000002000 */
[----:B------:R-:W-:-:S07]  /*0230*/  CS2R R6, SRZ ;  /* 0x0000000000067805 */ /* 0x000fce000001ff00 */
[----:B------:R4:W5:Y:S01]  /*0240*/  MUFU.SQRT R31, R3 ;  /* 0x00000003001f7308 */ /* 0x0009620000002000 */
[----:B0-----:R-:W-:Y:S02]  /*0250*/  CS2R R4, SRZ ;  /* 0x0000000000047805 */ /* 0x001fe4000001ff00 */
[----:B--2---:R-:W-:-:S05]  /*0260*/  FSETP.GT.AND P4, PT, R29, 8.50705917302346158658e+37, PT ;  /* 0x7e8000001d00780b */ /* 0x004fca0003f84000 */
[----:B------:R-:W0:Y:S01]  /*0270*/  MUFU.SQRT R36, R36 ;  /* 0x0000002400247308 */ /* 0x000e220000002000 */
[----:B------:R-:W-:Y:S01]  /*0280*/  FSETP.GEU.AND P5, PT, R29, 1.175494350822287508e-38, PT ;  /* 0x008000001d00780b */ /* 0x000fe20003fae000 */
[----:B----4-:R-:W-:Y:S01]  /*0290*/  IMAD R3, R12, 0x200, R33 ;  /* 0x000002000c037824 */ /* 0x010fe200078e0221 */
[----:B------:R-:W-:-:S03]  /*02a0*/  FSEL R32, R23, 1, P4 ;  /* 0x3f80000017207808 */ /* 0x000fc60002000000 */
[----:B------:R-:W-:Y:S01]  /*02b0*/  IMAD.WIDE R14, R3, 0x4, R34 ;  /* 0x00000004030e7825 */ /* 0x000fe200078e0222 */
[C---:B-----5:R-:W-:Y:S01]  /*02c0*/  FSETP.GT.AND P6, PT, R31.reuse, 8.50705917302346158658e+37, PT ;  /* 0x7e8000001f00780b */ /* 0x060fe20003fc4000 */
[----:B------:R-:W2:Y:S01]  /*02d0*/  MUFU.SQRT R22, R22 ;  /* 0x0000001600167308 */ /* 0x000ea20000002000 */
[----:B------:R-:W-:Y:S01]  /*02e0*/  FSETP.GEU.AND P3, PT, R31, 1.175494350822287508e-38, PT ;  /* 0x008000001f00780b */ /* 0x000fe20003f6e000 */
[----:B------:R-:W-:Y:S01]  /*02f0*/  @P4 FMUL R29, R29, 0.25 ;  /* 0x3e8000001d1d4820 */ /* 0x000fe20000400000 */
[----:B------:R4:W5:Y:S03]  /*0300*/  @P2 LDG.E.EL.128 R4, desc[UR6][R14.64] ;  /* 0x000000060e042981 */ /* 0x000966000c2e1d00 */
[----:B------:R-:W-:Y:S01]  /*0310*/  @!P5 FMUL R32, R32, 16777216 ;  /* 0x4b8000002020d820 */ /* 0x000fe20000400000 */
[C---:B0-----:R-:W-:Y:S01]  /*0320*/  FSETP.GT.AND P4, PT, R36.reuse, 8.50705917302346158658e+37, PT ;  /* 0x7e8000002400780b */ /* 0x041fe20003f84000 */
[----:B------:R-:W-:Y:S01]  /*0330*/  @!P5 FMUL R29, R29, 16777216 ;  /* 0x4b8000001d1dd820 */ /* 0x000fe20000400000 */
[----:B------:R-:W-:-:S03]  /*0340*/  FSETP.GEU.AND P5, PT, R36, 1.175494350822287508e-38, PT ;  /* 0x008000002400780b */ /* 0x000fc60003fae000 */
[----:B------:R-:W-:Y:S01]  /*0350*/  @P6 FMUL R31, R31, 0.25 ;  /* 0x3e8000001f1f6820 */ /* 0x000fe20000400000 */
[----:B------:R-:W-:Y:S01]  /*0360*/  FSEL R30, R23, 1, P6 ;  /* 0x3f800000171e7808 */ /* 0x000fe20003000000 */
[----:B------:R-:W-:Y:S02]  /*0370*/  MUFU.RCP R29, R29 ;  /* 0x0000001d001d7308 */ /* 0x000fe40000001000 */
[----:B------:R-:W-:-:S04]  /*0380*/  @!P3 FMUL R31, R31, 16777216 ;  /* 0x4b8000001f1fb820 */ /* 0x000fc80000400000 */
[----:B------:R-:W-:-:S04]  /*0390*/  @P4 FMUL R36, R36, 0.25 ;  /* 0x3e80000024244820 */ /* 0x000fc80000400000 */
[----:B------:R-:W-:Y:S01]  /*03a0*/  @!P5 FMUL R36, R36, 16777216 ;  /* 0x4b8000002424d820 */ /* 0x000fe20000400000 */
[----:B------:R-:W0:Y:S01]  /*03b0*/  MUFU.RCP R31, R31 ;  /* 0x0000001f001f7308 */ /* 0x000e220000001000 */
[----:B------:R-:W-:Y:S01]  /*03c0*/  @!P3 FMUL R30, R30, 16777216 ;  /* 0x4b8000001e1eb820 */ /* 0x000fe20000400000 */
[----:B--2---:R-:W-:-:S06]  /*03d0*/  FSETP.GT.AND P3, PT, R22, 8.50705917302346158658e+37, PT ;  /* 0x7e8000001600780b */ /* 0x004fcc0003f64000 */
[----:B------:R-:W2:Y:S01]  /*03e0*/  MUFU.RCP R36, R36 ;  /* 0x0000002400247308 */ /* 0x000ea20000001000 */
[C---:B------:R-:W-:Y:S02]  /*03f0*/  ISETP.LT.AND P6, PT, R24.reuse, 0x100, !P0 ;  /* 0x000001001800780c */ /* 0x040fe400047c1270 */
[----:B-1----:R-:W-:Y:S01]  /*0400*/  FSEL R17, R23, 1, P4 ;  /* 0x3f80000017117808 */ /* 0x002fe20002000000 */
[----:B------:R-:W-:Y:S01]  /*0410*/  IMAD R24, R24, 0x200, R33 ;  /* 0x0000020018187824 */ /* 0x000fe200078e0221 */
[----:B------:R-:W-:Y:S02]  /*0420*/  FSETP.GEU.AND P4, PT, R22, 1.175494350822287508e-38, PT ;  /* 0x008000001600780b */ /* 0x000fe40003f8e000 */
[----:B------:R-:W-:Y:S01]  /*0430*/  CS2R R12, SRZ ;  /* 0x00000000000c7805 */ /* 0x000fe2000001ff00 */
[----:B------:R-:W-:Y:S01]  /*0440*/  @!P5 FMUL R17, R17, 16777216 ;  /* 0x4b8000001111d820 */ /* 0x000fe20000400000 */
[----:B----4-:R-:W-:Y:S01]  /*0450*/  CS2R R14, SRZ ;  /* 0x00000000000e7805 */ /* 0x010fe2000001ff00 */
[----:B------:R-:W-:-:S04]  /*0460*/  IMAD.WIDE R18, R24, 0x4, R34 ;  /* 0x0000000418127825 */ /* 0x000fc800078e0222 */
[----:B0-----:R-:W-:Y:S01]  /*0470*/  FMUL R31, R31, R30 ;  /* 0x0000001e1f1f7220 */ /* 0x001fe20000400000 */
[----:B------:R-:W-:Y:S01]  /*0480*/  @P3 FMUL R22, R22, 0.25 ;  /* 0x3e80000016163820 */ /* 0x000fe20000400000 */
[----:B--2---:R-:W-:Y:S01]  /*0490*/  FMUL R30, R36, R17 ;  /* 0x00000011241e7220 */ /* 0x004fe20000400000 */
[----:B------:R-:W-:Y:S01]  /*04a0*/  LOP3.LUT R36, R25, 0xc0, RZ, 0xfc, !PT ;  /* 0x000000c019247812 */ /* 0x000fe200078efcff */
[----:B------:R0:W2:Y:S01]  /*04b0*/  @P6 LDG.E.EL.128 R12, desc[UR6][R18.64] ;  /* 0x00000006120c6981 */ /* 0x0000a2000c2e1d00 */
[----:B------:R-:W-:Y:S02]  /*04c0*/  FSEL R38, R23, 1, P3 ;  /* 0x3f80000017267808 */ /* 0x000fe40001800000 */
[----:B------:R-:W-:Y:S02]  /*04d0*/  CS2R R16, SRZ ;  /* 0x0000000000107805 */ /* 0x000fe4000001ff00 */
[----:B------:R-:W-:Y:S01]  /*04e0*/  ISETP.LT.AND P3, PT, R36, 0x100, !P0 ;  /* 0x000001002400780c */ /* 0x000fe20004761270 */
[----:B------:R-:W-:Y:S01]  /*04f0*/  @!P4 FMUL R22, R22, 16777216 ;  /* 0x4b8000001616c820 */ /* 0x000fe20000400000 */
[----:B------:R-:W-:Y:S01]  /*0500*/  IMAD R25, R36, 0x200, R33 ;  /* 0x0000020024197824 */ /* 0x000fe200078e0221 */
[----:B0-----:R-:W-:Y:S01]  /*0510*/  CS2R R18, SRZ ;  /* 0x0000000000127805 */ /* 0x001fe2000001ff00 */
[----:B------:R-:W-:-:S02]  /*0520*/  FMUL R32, R29, R32 ;  /* 0x000000201d207220 */ /* 0x000fc40000400000 */
[----:B------:R0:W1:Y:S01]  /*0530*/  MUFU.RCP R29, R22 ;  /* 0x00000016001d7308 */ /* 0x0000620000001000 */
[----:B------:R-:W-:Y:S02]  /*0540*/  IMAD.WIDE R34, R25, 0x4, R34 ;  /* 0x0000000419227825 */ /* 0x000fe400078e0222 */
[----:B------:R4:W3:Y:S01]  /*0550*/  @!P0 LDG.E.EL.128 R16, desc[UR6][R20.64] ;  /* 0x0000000614108981 */ /* 0x0008e2000c2e1d00 */
[----:B0-----:R-:W-:Y:S02]  /*0560*/  CS2R R22, SRZ ;  /* 0x0000000000167805 */ /* 0x001fe4000001ff00 */
[----:B----4-:R-:W-:-:S06]  /*0570*/  CS2R R20, SRZ ;  /* 0x0000000000147805 */ /* 0x010fcc000001ff00 */
[----:B------:R0:W4:Y:S01]  /*0580*/  @P3 LDG.E.EL.128 R20, desc[UR6][R34.64] ;  /* 0x0000000622143981 */ /* 0x000122000c2e1d00 */
[----:B------:R-:W-:-:S04]  /*0590*/  @!P4 FMUL R38, R38, 16777216 ;  /* 0x4b8000002626c820 */ /* 0x000fc80000400000 */
[----:B-1----:R-:W-:Y:S02]  /*05a0*/  FMUL R29, R29, R38 ;  /* 0x000000261d1d7220 */ /* 0x002fe40000400000 */
[----:B------:R-:W1:Y:S02]  /*05b0*/  LDC.64 R38, c[0x0][0x228] ;  /* 0x00008a00ff267b82 */ /* 0x000e640000000a00 */
[----:B-1----:R-:W-:-:S04]  /*05c0*/  IMAD.WIDE R38, R33, 0x4, R38 ;  /* 0x0000000421267825 */ /* 0x002fc800078e0226 */
[C---:B---3--:R-:W-:Y:S01]  /*05d0*/  FADD R11, -R19.reuse, R11 ;  /* 0x0000000b130b7221 */ /* 0x048fe20000000100 */
[C---:B-----5:R-:W-:Y:S01]  /*05e0*/  FADD R36, -R19.reuse, R7 ;  /* 0x0000000713247221 */ /* 0x060fe20000000100 */
[----:B--2---:R-:W-:Y:S01]  /*05f0*/  FADD R15, -R19, R15 ;  /* 0x0000000f130f7221 */ /* 0x004fe20000000100 */
[C---:B------:R-:W-:Y:S01]  /*0600*/  FADD R10, -R18.reuse, R10 ;  /* 0x0000000a120a7221 */ /* 0x040fe20000000100 */
[----:B------:R-:W-:Y:S01]  /*0610*/  FADD R37, -R18, R14 ;  /* 0x0000000e12257221 */ /* 0x000fe20000000100 */
[C---:B0-----:R-:W-:Y:S01]  /*0620*/  FADD R35, -R16.reuse, R8 ;  /* 0x0000000810237221 */ /* 0x041fe20000000100 */
[C---:B------:R-:W-:Y:S01]  /*0630*/  FADD R9, -R17.reuse, R9 ;  /* 0x0000000911097221 */ /* 0x040fe20000000100 */
[----:B------:R-:W-:Y:S01]  /*0640*/  FADD R14, -R17, R5 ;  /* 0x00000005110e7221 */ /* 0x000fe20000000100 */
[C---:B------:R-:W-:Y:S01]  /*0650*/  FADD R8, -R16.reuse, R4 ;  /* 0x0000000410087221 */ /* 0x040fe20000000100 */
[----:B------:R-:W-:Y:S01]  /*0660*/  FADD R12, -R16, R12 ;  /* 0x0000000c100c7221 */ /* 0x000fe20000000100 */
[----:B----4-:R-:W-:Y:S01]  /*0670*/  FADD R23, -R19, R23 ;  /* 0x0000001713177221 */ /* 0x010fe20000000100 */
[C---:B------:R-:W-:Y:S01]  /*0680*/  FADD R19, -R18.reuse, R6 ;  /* 0x0000000612137221 */ /* 0x040fe20000000100 */
[----:B------:R-:W-:Y:S01]  /*0690*/  FADD R18, -R18, R22 ;  /* 0x0000001612127221 */ /* 0x000fe20000000100 */
[C---:B------:R-:W-:Y:S01]  /*06a0*/  FADD R22, -R17.reuse, R13 ;  /* 0x0000000d11167221 */ /* 0x040fe20000000100 */
[----:B------:R-:W-:Y:S01]  /*06b0*/  FADD R21, -R17, R21 ;  /* 0x0000001511157221 */ /* 0x000fe20000000100 */
[----:B------:R-:W-:-:S02]  /*06c0*/  FADD R20, -R16, R20 ;  /* 0x0000001410147221 */ /* 0x000fc40000000100 */
[----:B------:R-:W0:Y:S01]  /*06d0*/  LDC.64 R16, c[0x0][0x230] ;  /* 0x00008c00ff107b82 */ /* 0x000e220000000a00 */
[C---:B------:R-:W-:Y:S01]  /*06e0*/  FMUL R34, R32.reuse, R12 ;  /* 0x0000000c20227220 */ /* 0x040fe20000400000 */
[C---:B------:R-:W-:Y:S01]  /*06f0*/  FMUL R12, R31.reuse, R9 ;  /* 0x000000091f0c7220 */ /* 0x040fe20000400000 */
[----:B------:R-:W-:Y:S01]  /*0700*/  LOP3.LUT R9, R26, 0xc, R27, 0xf8, !PT ;  /* 0x0000000c1a097812 */ /* 0x000fe200078ef81b */
[C---:B------:R-:W-:Y:S01]  /*0710*/  FMUL R13, R31.reuse, R14 ;  /* 0x0000000e1f0d7220 */ /* 0x040fe20000400000 */
[C---:B------:R-:W-:Y:S01]  /*0720*/  FMUL R35, R32.reuse, R35 ;  /* 0x0000002320237220 */ /* 0x040fe20000400000 */
[C---:B------:R-:W-:Y:S01]  /*0730*/  FMUL R33, R32.reuse, R8 ;  /* 0x0000000820217220 */ /* 0x040fe20000400000 */
[C---:B------:R-:W-:Y:S01]  /*0740*/  FMUL R14, R31.reuse, R22 ;  /* 0x000000161f0e7220 */ /* 0x040fe20000400000 */
[----:B------:R-:W-:Y:S01]  /*0750*/  FMUL R32, R32, R20 ;  /* 0x0000001420207220 */ /* 0x000fe20000400000 */
[----:B------:R-:W-:Y:S01]  /*0760*/  FMUL R22, R31, R21 ;  /* 0x000000151f167220 */ /* 0x000fe20000400000 */
[C---:B------:R-:W-:Y:S01]  /*0770*/  FMUL R31, R30.reuse, R10 ;  /* 0x0000000a1e1f7220 */ /* 0x040fe20000400000 */
[C---:B------:R-:W-:Y:S01]  /*0780*/  FMUL R19, R30.reuse, R19 ;  /* 0x000000131e137220 */ /* 0x040fe20000400000 */
[C---:B------:R-:W-:Y:S01]  /*0790*/  FMUL R21, R30.reuse, R37 ;  /* 0x000000251e157220 */ /* 0x040fe20000400000 */
[----:B------:R-:W-:Y:S01]  /*07a0*/  FMUL R20, R30, R18 ;  /* 0x000000121e147220 */ /* 0x000fe20000400000 */
[----:B------:R-:W-:Y:S01]  /*07b0*/  FMUL R30, R29, R11 ;  /* 0x0000000b1d1e7220 */ /* 0x000fe20000400000 */
[----:B------:R-:W-:-:S02]  /*07c0*/  CS2R R4, SRZ ;  /* 0x0000000000047805 */ /* 0x000fc4000001ff00 */
[----:B------:R-:W-:Y:S02]  /*07d0*/  CS2R R6, SRZ ;  /* 0x0000000000067805 */ /* 0x000fe4000001ff00 */
[----:B------:R-:W-:-:S04]  /*07e0*/  CS2R R10, SRZ ;  /* 0x00000000000a7805 */ /* 0x000fc8000001ff00 */
[----:B------:R1:W2:Y:S01]  /*07f0*/  @!P0 LDG.E.EL.128 R4, desc[UR6][R38.64] ;  /* 0x0000000626048981 */ /* 0x0002a2000c2e1d00 */
[----:B0-----:R-:W-:Y:S01]  /*0800*/  IMAD.WIDE R16, R9, 0x4, R16 ;  /* 0x0000000409107825 */ /* 0x001fe200078e0210 */
[----:B------:R-:W-:-:S06]  /*0810*/  CS2R R8, SRZ ;  /* 0x0000000000087805 */ /* 0x000fcc000001ff00 */
[----:B------:R-:W2:Y:S01]  /*0820*/  @!P0 LDG.E.EL.128 R8, desc[UR6][R16.64] ;  /* 0x0000000610088981 */ /* 0x000ea2000c2e1d00 */
[C---:B-1----:R-:W-:Y:S02]  /*0830*/  FMUL R38, R29.reuse, R36 ;  /* 0x000000241d267220 */ /* 0x042fe40000400000 */
[----:B------:R-:W0:Y:S01]  /*0840*/  LDC.64 R36, c[0x0][0x238] ;  /* 0x00008e00ff247b82 */ /* 0x000e220000000a00 */
[C---:B------:R-:W-:Y:S01]  /*0850*/  FMUL R23, R29.reuse, R23 ;  /* 0x000000171d177220 */ /* 0x040fe20000400000 */
[----:B------:R-:W-:-:S03]  /*0860*/  FMUL R15, R29, R15 ;  /* 0x0000000f1d0f7220 */ /* 0x000fc60000400000 */
[----:B--2---:R-:W-:Y:S01]  /*0870*/  FFMA R17, R23, R7, R11 ;  /* 0x0000000717117223 */ /* 0x004fe2000000000b */
[-CC-:B------:R-:W-:Y:S01]  /*0880*/  FFMA R22, R22, R5.reuse, R9.reuse ;  /* 0x0000000516167223 */ /* 0x180fe20000000009 */
[-CC-:B------:R-:W-:Y:S01]  /*0890*/  FFMA R23, R14, R5.reuse, R9.reuse ;  /* 0x000000050e177223 */ /* 0x180fe20000000009 */
[----:B------:R-:W-:Y:S01]  /*08a0*/  FFMA R29, R13, R5, R9 ;  /* 0x000000050d1d7223 */ /* 0x000fe20000000009 */
[----:B------:R-:W-:Y:S01]  /*08b0*/  FFMA R18, R15, R7, R11 ;  /* 0x000000070f127223 */ /* 0x000fe2000000000b */
[----:B------:R-:W-:Y:S01]  /*08c0*/  FFMA R9, R12, R5, R9 ;  /* 0x000000050c097223 */ /* 0x000fe20000000009 */
[-CC-:B------:R-:W-:Y:S01]  /*08d0*/  FFMA R16, R38, R7.reuse, R11.reuse ;  /* 0x0000000726107223 */ /* 0x180fe2000000000b */
[----:B------:R-:W-:Y:S01]  /*08e0*/  FFMA R30, R30, R7, R11 ;  /* 0x000000071e1e7223 */ /* 0x000fe2000000000b */
[-CC-:B------:R-:W-:Y:S01]  /*08f0*/  FFMA R20, R20, R6.reuse, R10.reuse ;  /* 0x0000000614147223 */ /* 0x180fe2000000000a */
[-CC-:B------:R-:W-:Y:S01]  /*0900*/  FFMA R21, R21, R6.reuse, R10.reuse ;  /* 0x0000000615157223 */ /* 0x180fe2000000000a */
[-CC-:B------:R-:W-:Y:S01]  /*0910*/  FFMA R19, R19, R6.reuse, R10.reuse ;  /* 0x0000000613137223 */ /* 0x180fe2000000000a */
[----:B------:R-:W-:Y:S01]  /*0920*/  FFMA R31, R31, R6, R10 ;  /* 0x000000061f1f7223 */ /* 0x000fe2000000000a */
[----:B------:R-:W-:-:S02]  /*0930*/  CS2R R12, SRZ ;  /* 0x00000000000c7805 */ /* 0x000fc4000001ff00 */
[----:B------:R-:W-:Y:S01]  /*0940*/  CS2R R14, SRZ ;  /* 0x00000000000e7805 */ /* 0x000fe2000001ff00 */
[----:B0-----:R-:W-:-:S05]  /*0950*/  IMAD.WIDE R6, R28, 0x4, R36 ;  /* 0x000000041c067825 */ /* 0x001fca00078e0224 */
[----:B------:R0:W2:Y:S01]  /*0960*/  @P1 LDG.E.EL.128 R12, desc[UR6][R6.64] ;  /* 0x00000006060c1981 */ /* 0x0000a2000c2e1d00 */
[-CC-:B------:R-:W-:Y:S01]  /*0970*/  FFMA R32, R32, R4.reuse, R8.reuse ;  /* 0x0000000420207223 */ /* 0x180fe20000000008 */
[-CC-:B------:R-:W-:Y:S01]  /*0980*/  FFMA R34, R34, R4.reuse, R8.reuse ;  /* 0x0000000422227223 */ /* 0x180fe20000000008 */
[-CC-:B------:R-:W-:Y:S01]  /*0990*/  FFMA R33, R33, R4.reuse, R8.reuse ;  /* 0x0000000421217223 */ /* 0x180fe20000000008 */
[----:B------:R-:W-:Y:S01]  /*09a0*/  FFMA R35, R35, R4, R8 ;  /* 0x0000000423237223 */ /* 0x000fe20000000008 */
[----:B------:R-:W-:Y:S01]  /*09b0*/  CS2R R4, SRZ ;  /* 0x0000000000047805 */ /* 0x000fe2000001ff00 */
[----:B------:R-:W-:Y:S01]  /*09c0*/  IMAD.WIDE R10, R3, 0x4, R36 ;  /* 0x00000004030a7825 */ /* 0x000fe200078e0224 */
[----:B0-----:R-:W-:-:S06]  /*09d0*/  CS2R R6, SRZ ;  /* 0x0000000000067805 */ /* 0x001fcc000001ff00 */
[----:B------:R0:W3:Y:S01]  /*09e0*/  @P2 LDG.E.EL.128 R4, desc[UR6][R10.64] ;  /* 0x000000060a042981 */ /* 0x0000e2000c2e1d00 */
[----:B------:R-:W-:Y:S01]  /*09f0*/  IMAD.WIDE R38, R24, 0x4, R36 ;  /* 0x0000000418267825 */ /* 0x000fe200078e0224 */
[----:B0-----:R-:W-:-:S03]  /*0a00*/  CS2R R10, SRZ ;  /* 0x00000000000a7805 */ /* 0x001fc6000001ff00 */
[----:B------:R-:W-:Y:S02]  /*0a10*/  IMAD.WIDE R36, R25, 0x4, R36 ;  /* 0x0000000419247825 */ /* 0x000fe400078e0224 */
[----:B------:R-:W0:Y:S01]  /*0a20*/  S2R R25, SR_TID.X ;  /* 0x0000000000197919 */ /* 0x000e220000002100 */
[----:B------:R-:W1:Y:S01]  /*0a30*/  S2UR UR5, SR_CgaCtaId ;  /* 0x00000000000579c3 */ /* 0x000e620000008800 */
[----:B------:R-:W-:Y:S01]  /*0a40*/  IMAD.SHL.U32 R28, R0, 0x400, RZ ;  /* 0x00000400001c7824 */ /* 0x000fe200078e00ff */
[----:B------:R-:W-:Y:S01]  /*0a50*/  UMOV UR4, 0x400 ;  /* 0x0000040000047882 */ /* 0x000fe20000000000 */
[C---:B--2---:R-:W-:Y:S01]  /*0a60*/  FSETP.GEU.AND P1, PT, R9.reuse, -R13, PT ;  /* 0x8000000d0900720b */ /* 0x044fe20003f2e000 */
[----:B------:R-:W-:Y:S01]  /*0a70*/  FADD R24, R9, R13 ;  /* 0x0000000d09187221 */ /* 0x000fe20000000000 */
[----:B------:R-:W-:Y:S02]  /*0a80*/  CS2R R8, SRZ ;  /* 0x0000000000087805 */ /* 0x000fe4000001ff00 */
[----:B------:R-:W-:Y:S01]  /*0a90*/  FSETP.GEU.AND P5, PT, R31, -R14, PT ;  /* 0x8000000e1f00720b */ /* 0x000fe20003fae000 */
[----:B------:R-:W-:Y:S01]  /*0aa0*/  FADD R3, R35, R12 ;  /* 0x0000000c23037221 */ /* 0x000fe20000000000 */
[C---:B------:R-:W-:Y:S01]  /*0ab0*/  FSETP.GEU.AND P2, PT, R30.reuse, -R15, PT ;  /* 0x8000000f1e00720b */ /* 0x040fe20003f4e000 */
[----:B------:R-:W-:Y:S01]  /*0ac0*/  FADD R31, R31, R14 ;  /* 0x0000000e1f1f7221 */ /* 0x000fe20000000000 */
[----:B------:R-:W-:Y:S01]  /*0ad0*/  FSETP.GEU.AND P0, PT, R35, -R12, PT ;  /* 0x8000000c2300720b */ /* 0x000fe20003f0e000 */
[----:B------:R-:W2:Y:S01]  /*0ae0*/  @P6 LDG.E.EL.128 R8, desc[UR6][R38.64] ;  /* 0x0000000626086981 */ /* 0x000ea2000c2e1d00 */
[----:B------:R-:W-:Y:S01]  /*0af0*/  FADD R30, R30, R15 ;  /* 0x0000000f1e1e7221 */ /* 0x000fe20000000000 */
[----:B------:R-:W-:-:S02]  /*0b00*/  CS2R R12, SRZ ;  /* 0x00000000000c7805 */ /* 0x000fc4000001ff00 */
[----:B------:R-:W-:-:S06]  /*0b10*/  CS2R R14, SRZ ;  /* 0x00000000000e7805 */ /* 0x000fcc000001ff00 */
[----:B------:R4:W5:Y:S01]  /*0b20*/  @P3 LDG.E.EL.128 R12, desc[UR6][R36.64] ;  /* 0x00000006240c3981 */ /* 0x000962000c2e1d00 */
[C---:B---3--:R-:W-:Y:S01]  /*0b30*/  FSETP.GEU.AND P4, PT, R33.reuse, -R4, PT ;  /* 0x800000042100720b */ /* 0x048fe20003f8e000 */
[----:B------:R-:W-:Y:S01]  /*0b40*/  FADD R4, R33, R4 ;  /* 0x0000000421047221 */ /* 0x000fe20000000000 */
[----:B0-----:R-:W-:Y:S01]  /*0b50*/  SHF.R.U32.HI R33, RZ, 0x2, R25 ;  /* 0x00000002ff217819 */ /* 0x001fe20000011619 */
[----:B-1----:R-:W-:Y:S01]  /*0b60*/  UPRMT UR4, UR5, 0x654, UR4 ;  /* 0x0000065405047896 */ /* 0x002fe20008000004 */
[----:B------:R-:W-:Y:S02]  /*0b70*/  LOP3.LUT R28, R28, 0xc00, RZ, 0xc0, !PT ;  /* 0x00000c001c1c7812 */ /* 0x000fe400078ec0ff */
[----:B------:R-:W-:-:S03]  /*0b80*/  SGXT.U32 R33, R33, 0x6 ;  /* 0x000000062121781a */ /* 0x000fc60000000000 */
[C---:B----4-:R-:W-:Y:S02]  /*0b90*/  LEA.HI R36, R28.reuse, UR4, RZ, 0x1c ;  /* 0x000000041c247c11 */ /* 0x050fe4000f8fe0ff */
[C---:B------:R-:W-:Y:S02]  /*0ba0*/  LOP3.LUT R33, R28.reuse, R33, RZ, 0xfc, !PT ;  /* 0x000000211c217212 */ /* 0x040fe400078efcff */
[C---:B------:R-:W-:Y:S01]  /*0bb0*/  FSETP.GEU.AND P3, PT, R29.reuse, -R5, PT ;  /* 0x800000051d00720b */ /* 0x040fe20003f6e000 */
[----:B------:R-:W-:Y:S02]  /*0bc0*/  FADD R29, R29, R5 ;  /* 0x000000051d1d7221 */ /* 0x000fe40000000000 */
[----:B------:R-:W-:Y:S01]  /*0bd0*/  IMAD R5, R33, 0x4, R36 ;  /* 0x0000000421057824 */ /* 0x000fe200078e0224 */
[----:B------:R-:W-:Y:S02]  /*0be0*/  FSEL R36, R3, RZ, P0 ;  /* 0x000000ff03247208 */ /* 0x000fe40000000000 */
[----:B------:R-:W-:-:S04]  /*0bf0*/  LOP3.LUT R3, R28, 0x100, RZ, 0xfc, !PT ;  /* 0x000001001c037812 */ /* 0x000fc800078efcff */
[----:B------:R-:W-:-:S05]  /*0c00*/  LEA.HI R38, R3, UR4, RZ, 0x1c ;  /* 0x0000000403267c11 */ /* 0x000fca000f8fe0ff */
[----:B------:R-:W-:Y:S01]  /*0c10*/  IMAD R3, R33, 0x4, R38 ;  /* 0x0000000421037824 */ /* 0x000fe200078e0226 */
[----:B------:R-:W-:Y:S02]  /*0c20*/  FSEL R38, R24, RZ, P1 ;  /* 0x000000ff18267208 */ /* 0x000fe40000800000 */
[C---:B------:R-:W-:Y:S02]  /*0c30*/  LOP3.LUT R24, R28.reuse, 0x200, RZ, 0xfc, !PT ;  /* 0x000002001c187812 */ /* 0x040fe400078efcff */
[----:B------:R-:W-:Y:S02]  /*0c40*/  LOP3.LUT R28, R28, 0x300, RZ, 0xfc, !PT ;  /* 0x000003001c1c7812 */ /* 0x000fe400078efcff */
[----:B------:R-:W-:Y:S02]  /*0c50*/  LEA.HI R24, R24, UR4, RZ, 0x1c ;  /* 0x0000000418187c11 */ /* 0x000fe4000f8fe0ff */
[----:B------:R-:W-:Y:S02]  /*0c60*/  LEA.HI R28, R28, UR4, RZ, 0x1c ;  /* 0x000000041c1c7c11 */ /* 0x000fe4000f8fe0ff */
[C---:B------:R-:W-:Y:S01]  /*0c70*/  FSETP.GEU.AND P0, PT, R19.reuse, -R6, PT ;  /* 0x800000061300720b */ /* 0x040fe20003f0e000 */
[----:B------:R-:W-:Y:S01]  /*0c80*/  FADD R6, R19, R6 ;  /* 0x0000000613067221 */ /* 0x000fe20000000000 */
[----:B------:R-:W-:Y:S01]  /*0c90*/  IMAD R24, R33, 0x4, R24 ;  /* 0x0000000421187824 */ /* 0x000fe200078e0218 */
[----:B------:R-:W-:Y:S01]  /*0ca0*/  LOP3.LUT R19, R27, 0xfc, RZ, 0xc0, !PT ;  /* 0x000000fc1b137812 */ /* 0x000fe200078ec0ff */
[----:B------:R-:W-:Y:S01]  /*0cb0*/  IMAD R28, R33, 0x4, R28 ;  /* 0x00000004211c7824 */ /* 0x000fe200078e021c */
[----:B------:R-:W-:-:S02]  /*0cc0*/  FSEL R33, R30, RZ, P2 ;  /* 0x000000ff1e217208 */ /* 0x000fc40001000000 */
[----:B------:R-:W-:Y:S02]  /*0cd0*/  FSEL R31, R31, RZ, P5 ;  /* 0x000000ff1f1f7208 */ /* 0x000fe40002800000 */
[----:B------:R-:W-:Y:S02]  /*0ce0*/  FSEL R4, R4, RZ, P4 ;  /* 0x000000ff04047208 */ /* 0x000fe40002000000 */
[----:B------:R-:W-:Y:S02]  /*0cf0*/  FSEL R30, R29, RZ, P3 ;  /* 0x000000ff1d1e7208 */ /* 0x000fe40001800000 */
[C---:B------:R-:W-:Y:S01]  /*0d00*/  FSETP.GEU.AND P4, PT, R16.reuse, -R7, PT ;  /* 0x800000071000720b */ /* 0x040fe20003f8e000 */
[----:B------:R-:W-:Y:S01]  /*0d10*/  FADD R7, R16, R7 ;  /* 0x0000000710077221 */ /* 0x000fe20000000000 */
[----:B------:R-:W-:Y:S01]  /*0d20*/  PRMT R2, R19, 0x6540, R2 ;  /* 0x0000654013027816 */ /* 0x000fe20000000002 */
[----:B------:R-:W-:Y:S01]  /*0d30*/  STS [R5], R36 ;  /* 0x0000002405007388 */ /* 0x000fe20000000800 */
[----:B------:R-:W-:-:S03]  /*0d40*/  FSEL R19, R6, RZ, P0 ;  /* 0x000000ff06137208 */ /* 0x000fc60000000000 */
[----:B------:R-:W-:Y:S01]  /*0d50*/  STS [R3+0x400], R38 ;  /* 0x0004002603007388 */ /* 0x000fe20000000800 */
[----:B------:R-:W-:-:S03]  /*0d60*/  FSEL R7, R7, RZ, P4 ;  /* 0x000000ff07077208 */ /* 0x000fc60002000000 */
[----:B------:R-:W-:Y:S04]  /*0d70*/  STS [R24+0x800], R31 ;  /* 0x0008001f18007388 */ /* 0x000fe80000000800 */
[----:B------:R-:W-:Y:S04]  /*0d80*/  STS [R28+0xc00], R33 ;  /* 0x000c00211c007388 */ /* 0x000fe80000000800 */
[----:B------:R-:W-:Y:S04]  /*0d90*/  STS [R5+0x100], R4 ;  /* 0x0001000405007388 */ /* 0x000fe80000000800 */
[----:B------:R-:W-:Y:S04]  /*0da0*/  STS [R3+0x500], R30 ;  /* 0x0005001e03007388 */ /* 0x000fe80000000800 */
[----:B------:R-:W-:Y:S04]  /*0db0*/  STS [R24+0x900], R19 ;  /* 0x0009001318007388 */ /* 0x000fe80000000800 */
[----:B------:R0:W-:Y:S01]  /*0dc0*/  STS [R28+0xd00], R7 ;  /* 0x000d00071c007388 */ /* 0x0001e20000000800 */
[----:B------:R-:W-:-:S04]  /*0dd0*/  LOP3.LUT R27, R27, 0x3fc, RZ, 0xc0, !PT ;  /* 0x000003fc1b1b7812 */ /* 0x000fc800078ec0ff */
[----:B------:R-:W-:Y:S02]  /*0de0*/  LOP3.LUT R6, R27, 0x400, RZ, 0xfc, !PT ;  /* 0x000004001b067812 */ /* 0x000fe400078efcff */
[----:B------:R-:W-:Y:S02]  /*0df0*/  SHF.R.U32.HI R25, RZ, 0x2, R25 ;  /* 0x00000002ff197819 */ /* 0x000fe40000011619 */
[----:B0-----:R-:W-:Y:S02]  /*0e00*/  SHF.R.U32.HI R7, RZ, 0x4, R6 ;  /* 0x00000004ff077819 */ /* 0x001fe40000011606 */
[----:B------:R-:W-:Y:S02]  /*0e10*/  LOP3.LUT R6, R25, 0x30, RZ, 0xc0, !PT ;  /* 0x0000003019067812 */ /* 0x000fe400078ec0ff */
[----:B------:R-:W-:Y:S02]  /*0e20*/  LOP3.LUT R7, R7, 0x70, RZ, 0xc0, !PT ;  /* 0x0000007007077812 */ /* 0x000fe400078ec0ff */
[----:B------:R-:W-:-:S05]  /*0e30*/  IADD3 R6, R6, UR4, RZ ;  /* 0x0000000406067c10 */ /* 0x000fca000fffe0ff */
[----:B------:R-:W-:Y:S01]  /*0e40*/  IMAD R6, R27, 0x4, R6 ;  /* 0x000000041b067824 */ /* 0x000fe200078e0206 */
[C---:B--2---:R-:W-:Y:S01]  /*0e50*/  FSETP.GEU.AND P3, PT, R34.reuse, -R8, PT ;  /* 0x800000082200720b */ /* 0x044fe20003f6e000 */
[----:B------:R-:W-:Y:S01]  /*0e60*/  FADD R8, R34, R8 ;  /* 0x0000000822087221 */ /* 0x000fe20000000000 */
[C---:B------:R-:W-:Y:S01]  /*0e70*/  FSETP.GEU.AND P2, PT, R23.reuse, -R9, PT ;  /* 0x800000091700720b */ /* 0x040fe20003f4e000 */
[----:B------:R-:W-:Y:S01]  /*0e80*/  FADD R9, R23, R9 ;  /* 0x0000000917097221 */ /* 0x000fe20000000000 */
[C---:B------:R-:W-:Y:S01]  /*0e90*/  FSETP.GEU.AND P1, PT, R21.reuse, -R10, PT ;  /* 0x8000000a1500720b */ /* 0x040fe20003f2e000 */
[----:B------:R-:W-:Y:S01]  /*0ea0*/  FADD R10, R21, R10 ;  /* 0x0000000a150a7221 */ /* 0x000fe20000000000 */
[C---:B------:R-:W-:Y:S01]  /*0eb0*/  FSETP.GEU.AND P0, PT, R18.reuse, -R11, PT ;  /* 0x8000000b1200720b */ /* 0x040fe20003f0e000 */
[----:B------:R-:W-:Y:S01]  /*0ec0*/  FADD R11, R18, R11 ;  /* 0x0000000b120b7221 */ /* 0x000fe20000000000 */
[----:B------:R-:W-:Y:S02]  /*0ed0*/  FSEL R8, R8, RZ, P3 ;  /* 0x000000ff08087208 */ /* 0x000fe40001800000 */
[----:B------:R-:W-:-:S02]  /*0ee0*/  FSEL R4, R9, RZ, P2 ;  /* 0x000000ff09047208 */ /* 0x000fc40001000000 */
[C---:B-----5:R-:W-:Y:S01]  /*0ef0*/  FSETP.GEU.AND P3, PT, R32.reuse, -R12, PT ;  /* 0x8000000c2000720b */ /* 0x060fe20003f6e000 */
[----:B------:R-:W-:Y:S01]  /*0f00*/  FADD R12, R32, R12 ;  /* 0x0000000c200c7221 */ /* 0x000fe20000000000 */
[----:B------:R-:W-:Y:S02]  /*0f10*/  FSEL R9, R10, RZ, P1 ;  /* 0x000000ff0a097208 */ /* 0x000fe40000800000 */
[C---:B------:R-:W-:Y:S01]  /*0f20*/  FSETP.GEU.AND P2, PT, R22.reuse, -R13, PT ;  /* 0x8000000d1600720b */ /* 0x040fe20003f4e000 */
[----:B------:R-:W-:Y:S01]  /*0f30*/  FADD R13, R22, R13 ;  /* 0x0000000d160d7221 */ /* 0x000fe20000000000 */
[----:B------:R-:W-:Y:S02]  /*0f40*/  FSEL R11, R11, RZ, P0 ;  /* 0x000000ff0b0b7208 */ /* 0x000fe40000000000 */
[C---:B------:R-:W-:Y:S01]  /*0f50*/  FSETP.GEU.AND P1, PT, R20.reuse, -R14, PT ;  /* 0x8000000e1400720b */ /* 0x040fe20003f2e000 */
[----:B------:R-:W-:Y:S01]  /*0f60*/  FADD R14, R20, R14 ;  /* 0x0000000e140e7221 */ /* 0x000fe20000000000 */
[C---:B------:R-:W-:Y:S01]  /*0f70*/  FSETP.GEU.AND P0, PT, R17.reuse, -R15, PT ;  /* 0x8000000f1100720b */ /* 0x040fe20003f0e000 */
[----:B------:R-:W-:Y:S01]  /*0f80*/  FADD R15, R17, R15 ;  /* 0x0000000f110f7221 */ /* 0x000fe20000000000 */
[----:B------:R-:W-:Y:S01]  /*0f90*/  STS [R5+0x200], R8 ;  /* 0x0002000805007388 */ /* 0x000fe20000000800 */
[----:B------:R-:W-:-:S03]  /*0fa0*/  FSEL R12, R12, RZ, P3 ;  /* 0x000000ff0c0c7208 */ /* 0x000fc60001800000 */
[----:B------:R0:W-:Y:S01]  /*0fb0*/  STS [R3+0x600], R4 ;  /* 0x0006000403007388 */ /* 0x0001e20000000800 */
[----:B------:R-:W-:Y:S02]  /*0fc0*/  FSEL R17, R14, RZ, P1 ;  /* 0x000000ff0e117208 */ /* 0x000fe40000800000 */
[----:B------:R-:W-:Y:S01]  /*0fd0*/  FSEL R19, R15, RZ, P0 ;  /* 0x000000ff0f137208 */ /* 0x000fe20000000000 */
[----:B------:R-:W-:Y:S01]  /*0fe0*/  STS [R24+0xa00], R9 ;  /* 0x000a000918007388 */ /* 0x000fe20000000800 */
[----:B0-----:R-:W-:-:S03]  /*0ff0*/  FSEL R4, R13, RZ, P2 ;  /* 0x000000ff0d047208 */ /* 0x001fc60001000000 */
[----:B------:R-:W-:Y:S04]  /*1000*/  STS [R28+0xe00], R11 ;  /* 0x000e000b1c007388 */ /* 0x000fe80000000800 */
[----:B------:R-:W-:Y:S04]  /*1010*/  STS [R5+0x300], R12 ;  /* 0x0003000c05007388 */ /* 0x000fe80000000800 */
[----:B------:R-:W-:Y:S04]  /*1020*/  STS [R3+0x700], R4 ;  /* 0x0007000403007388 */ /* 0x000fe80000000800 */
[----:B------:R0:W-:Y:S04]  /*1030*/  STS [R24+0xb00], R17 ;  /* 0x000b001118007388 */ /* 0x0001e80000000800 */
[----:B------:R1:W-:Y:S01]  /*1040*/  STS [R28+0xf00], R19 ;  /* 0x000f00131c007388 */ /* 0x0003e20000000800 */
[----:B------:R-:W-:-:S04]  /*1050*/  LOP3.LUT R8, R27, 0x800, RZ, 0xfc, !PT ;  /* 0x000008001b087812 */ /* 0x000fc800078efcff */
[----:B------:R-:W-:Y:S01]  /*1060*/  SHF.R.U32.HI R8, RZ, 0x4, R8 ;  /* 0x00000004ff087819 */ /* 0x000fe20000011608 */
[----:B0-----:R-:W0:Y:S03]  /*1070*/  LDC.64 R16, c[0x0][0x240] ;  /* 0x00009000ff107b82 */ /* 0x001e260000000a00 */
[----:B------:R-:W-:Y:S01]  /*1080*/  LOP3.LUT R9, R8, 0xb0, RZ, 0xc0, !PT ;  /* 0x000000b008097812 */ /* 0x000fe200078ec0ff */
[----:B------:R-:W-:-:S04]  /*1090*/  VIADD R8, R7, UR4 ;  /* 0x0000000407087c36 */ /* 0x000fc80008000000 */
[----:B------:R-:W-:Y:S01]  /*10a0*/  BAR.SYNC.DEFER_BLOCKING 0x0 ;  /* 0x0000000000007b1d */ /* 0x000fe20000010000 */
[----:B------:R-:W-:Y:S02]  /*10b0*/  VIADD R10, R9, UR4 ;  /* 0x00000004090a7c36 */ /* 0x000fe40008000000 */
[C---:B------:R-:W-:Y:S02]  /*10c0*/  IMAD R8, R27.reuse, 0x4, R8 ;  /* 0x000000041b087824 */ /* 0x040fe400078e0208 */
[----:B------:R-:W-:Y:S01]  /*10d0*/  IMAD R12, R27, 0x4, R10 ;  /* 0x000000041b0c7824 */ /* 0x000fe200078e020a */
[--C-:B------:R-:W-:Y:S02]  /*10e0*/  SHF.R.S32.HI R3, RZ, 0x1f, R2.reuse ;  /* 0x0000001fff037819 */ /* 0x100fe40000011402 */
[----:B------:R-:W-:Y:S02]  /*10f0*/  SHF.R.S32.HI R21, RZ, 0x1f, R2 ;  /* 0x0000001fff157819 */ /* 0x000fe40000011402 */
[-C--:B------:R-:W-:Y:S01]  /*1100*/  LEA.HI R3, R3, R2.reuse, RZ, 0x6 ;  /* 0x0000000203037211 */ /* 0x080fe200078f30ff */
[----:B------:R-:W2:Y:S04]  /*1110*/  LDS.128 R4, [R6] ;  /* 0x0000000006047984 */ /* 0x000ea80000000c00 */
[----:B------:R-:W3:Y:S04]  /*1120*/  LDS.128 R8, [R8+0x1000] ;  /* 0x0010000008087984 */ /* 0x000ee80000000c00 */
[----:B------:R-:W4:Y:S01]  /*1130*/  LDS.128 R12, [R12+0x2000] ;  /* 0x002000000c0c7984 */ /* 0x000f220000000c00 */
[----:B------:R-:W-:Y:S01]  /*1140*/  SHF.R.U32.HI R18, RZ, 0x6, R0 ;  /* 0x00000006ff127819 */ /* 0x000fe20000011600 */
[----:B------:R-:W-:Y:S01]  /*1150*/  IMAD.SHL.U32 R0, R3, 0x200, RZ ;  /* 0x0000020003007824 */ /* 0x000fe200078e00ff */
[----:B------:R-:W-:-:S02]  /*1160*/  LEA.HI R21, R21, R2, RZ, 0x6 ;  /* 0x0000000215157211 */ /* 0x000fc400078f30ff */
[----:B------:R-:W-:Y:S02]  /*1170*/  SGXT.U32 R3, R18, 0x2 ;  /* 0x000000021203781a */ /* 0x000fe40000000000 */
[----:B------:R-:W-:Y:S02]  /*1180*/  LOP3.LUT R21, R21, 0xffffffc0, RZ, 0xc0, !PT ;  /* 0xffffffc015157812 */ /* 0x000fe400078ec0ff */
[----:B-1----:R-:W-:Y:S02]  /*1190*/  LOP3.LUT R19, R0, 0xffff8000, RZ, 0xc0, !PT ;  /* 0xffff800000137812 */ /* 0x002fe400078ec0ff */
[----:B------:R-:W-:Y:S02]  /*11a0*/  LOP3.LUT R3, R3, R26, RZ, 0xfc, !PT ;  /* 0x0000001a03037212 */ /* 0x000fe400078efcff */
[----:B------:R-:W-:Y:S02]  /*11b0*/  ISETP.GE.AND P0, PT, R2, 0x100, PT ;  /* 0x000001000200780c */ /* 0x000fe40003f06270 */
[----:B------:R-:W-:-:S02]  /*11c0*/  IADD3 R2, R19, R2, -R21 ;  /* 0x0000000213027210 */ /* 0x000fc40007ffe815 */
[C---:B------:R-:W-:Y:S02]  /*11d0*/  LOP3.LUT R21, R3.reuse, 0x4, RZ, 0xfc, !PT ;  /* 0x0000000403157812 */ /* 0x040fe400078efcff */
[C---:B------:R-:W-:Y:S02]  /*11e0*/  LOP3.LUT R19, R3.reuse, 0x8, RZ, 0xfc, !PT ;  /* 0x0000000803137812 */ /* 0x040fe400078efcff */
[C---:B------:R-:W-:Y:S02]  /*11f0*/  LOP3.LUT R25, R3.reuse, 0xc, RZ, 0xfc, !PT ;  /* 0x0000000c03197812 */ /* 0x040fe400078efcff */
[----:B------:R-:W-:Y:S02]  /*1200*/  ISETP.LT.AND P3, PT, R3, 0x200, !P0 ;  /* 0x000002000300780c */ /* 0x000fe40004761270 */
[----:B------:R-:W-:Y:S02]  /*1210*/  LOP3.LUT R0, R27, 0xc00, RZ, 0xfc, !PT ;  /* 0x00000c001b007812 */ /* 0x000fe400078efcff */
[----:B------:R-:W-:-:S02]  /*1220*/  ISETP.LT.AND P2, PT, R21, 0x200, !P0 ;  /* 0x000002001500780c */ /* 0x000fc40004741270 */
[----:B------:R-:W-:Y:S02]  /*1230*/  ISETP.LT.AND P1, PT, R19, 0x200, !P0 ;  /* 0x000002001300780c */ /* 0x000fe40004721270 */
[----:B------:R-:W-:Y:S02]  /*1240*/  LEA R3, R3, R2, 0x6 ;  /* 0x0000000203037211 */ /* 0x000fe400078e30ff */
[----:B------:R-:W-:Y:S01]  /*1250*/  ISETP.LT.AND P0, PT, R25, 0x200, !P0 ;  /* 0x000002001900780c */ /* 0x000fe20004701270 */
[----:B------:R-:W-:Y:S01]  /*1260*/  IMAD R21, R21, 0x40, R2 ;  /* 0x0000004015157824 */ /* 0x000fe200078e0202 */
[----:B------:R-:W-:Y:S01]  /*1270*/  SHF.R.U32.HI R0, RZ, 0x4, R0 ;  /* 0x00000004ff007819 */ /* 0x000fe20000011600 */
[----:B------:R-:W-:Y:S02]  /*1280*/  IMAD R23, R19, 0x40, R2 ;  /* 0x0000004013177824 */ /* 0x000fe400078e0202 */
[----:B0-----:R-:W-:Y:S01]  /*1290*/  IMAD.WIDE R18, R3, 0x4, R16 ;  /* 0x0000000403127825 */ /* 0x001fe200078e0210 */
[----:B------:R-:W-:-:S03]  /*12a0*/  LOP3.LUT R0, R0, 0xf0, RZ, 0xc0, !PT ;  /* 0x000000f000007812 */ /* 0x000fc600078ec0ff */
[--C-:B------:R-:W-:Y:S01]  /*12b0*/  IMAD.WIDE R20, R21, 0x4, R16.reuse ;  /* 0x0000000415147825 */ /* 0x100fe200078e0210 */
[----:B--2---:R0:W-:Y:S03]  /*12c0*/  @P3 STG.E.128 desc[UR6][R18.64], R4 ;  /* 0x0000000412003986 */ /* 0x0041e6000c101d06 */
[----:B------:R-:W-:Y:S01]  /*12d0*/  IMAD.WIDE R22, R23, 0x4, R16 ;  /* 0x0000000417167825 */ /* 0x000fe200078e0210 */
[----:B---3--:R0:W-:Y:S03]  /*12e0*/  @P2 STG.E.128 desc[UR6][R20.64], R8 ;  /* 0x0000000814002986 */ /* 0x0081e6000c101d06 */
[----:B------:R-:W-:Y:S01]  /*12f0*/  VIADD R0, R0, UR4 ;  /* 0x0000000400007c36 */ /* 0x000fe20008000000 */
[----:B----4-:R0:W-:Y:S03]  /*1300*/  @P1 STG.E.128 desc[UR6][R22.64], R12 ;  /* 0x0000000c16001986 */ /* 0x0101e6000c101d06 */
[----:B------:R-:W-:Y:S01]  /*1310*/  IMAD R0, R27, 0x4, R0 ;  /* 0x000000041b007824 */ /* 0x000fe200078e0200 */
[----:B0-----:R-:W-:Y:S06]  /*1320*/  @!P0 EXIT ;  /* 0x000000000000894d */ /* 0x001fec0003800000 */
[----:B0-----:R-:W0:Y:S01]  /*1330*/  LDS.128 R4, [R0+0x3000] ;  /* 0x0030000000047984 */ /* 0x001e220000000c00 */
[----:B------:R-:W-:-:S04]  /*1340*/  IMAD R25, R25, 0x40, R2 ;  /* 0x0000004019197824 */ /* 0x000fc800078e0202 */
[----:B------:R-:W-:-:S05]  /*1350*/  IMAD.WIDE R16, R25, 0x4, R16 ;  /* 0x0000000419107825 */ /* 0x000fca00078e0210 */
[----:B0-----:R-:W-:Y:S01]  /*1360*/  STG.E.128 desc[UR6][R16.64], R4 ;  /* 0x0000000410007986 */ /* 0x001fe2000c101d06 */
[----:B------:R-:W-:Y:S05]  /*1370*/  EXIT ;  /* 0x000000000000794d */ /* 0x000fea0003800000 */
.L_x_0:
[----:B------:R-:W-:-:S00]  /*1380*/  BRA `(.L_x_0) ;  /* 0xfffffffc00fc7947 */ /* 0x000fc0000383ffff */
[----:B------:R-:W-:-:S00]  /*1390*/  NOP ;  /* 0x0000000000007918 */ /* 0x000fc00000000000 */
        /* <DEDUP_REMOVED lines=14> */
.L_x_1:


//--------------------- .nv.global.init           --------------------------
	.section	.nv.global.init,"aw",@progbits
.nv.global.init:
	.type		_$_str,@object
	.size		_$_str,(_$_str_$_2 - _$_str)
_$_str:
        /*0000*/ 	.byte	0x5f, 0x5f, 0x43, 0x55, 0x44, 0x41, 0x5f, 0x46, 0x54, 0x5a, 0x00
	.type		_$_str_$_2,@object
	.size		_$_str_$_2,(.L_1 - _$_str_$_2)
_$_str_$_2:
        /*000b*/ 	.byte	0x5f, 0x5f, 0x43, 0x55, 0x44, 0x41, 0x5f, 0x50, 0x52, 0x45, 0x43, 0x5f, 0x53, 0x51, 0x52, 0x54
        /*001b*/ 	.byte	0x00
.L_1:


//--------------------- .nv.shared.triton_poi_fused__native_batch_norm_legit_no_training_add_relu_15 --------------------------
	.section	.nv.shared.triton_poi_fused__native_batch_norm_legit_no_training_add_relu_15,"aw",@nobits
	.sectionflags	@""
	.align	16
	.zero		1024


//--------------------- .nv.constant0.triton_poi_fused__native_batch_norm_legit_no_training_add_relu_15 --------------------------
	.section	.nv.constant0.triton_poi_fused__native_batch_norm_legit_no_training_add_relu_15,"a",@progbits
	.sectionflags	@""
	.align	4
.nv.constant0.triton_poi_fused__native_batch_norm_legit_no_training_add_relu_15:
	.zero		592
